//
// Generated by NVIDIA NVVM Compiler
//
// Compiler Build ID: CL-36424714
// Cuda compilation tools, release 13.0, V13.0.88
// Based on NVVM 20.0.0
//

.version 9.0
.target sm_100
.address_size 64

	// .globl	_Z16mqa_naive_kernelPKfS0_S0_Pfiiiif

.visible .entry _Z16mqa_naive_kernelPKfS0_S0_Pfiiiif(
	.param .u64 .ptr .align 1 _Z16mqa_naive_kernelPKfS0_S0_Pfiiiif_param_0,
	.param .u64 .ptr .align 1 _Z16mqa_naive_kernelPKfS0_S0_Pfiiiif_param_1,
	.param .u64 .ptr .align 1 _Z16mqa_naive_kernelPKfS0_S0_Pfiiiif_param_2,
	.param .u64 .ptr .align 1 _Z16mqa_naive_kernelPKfS0_S0_Pfiiiif_param_3,
	.param .u32 _Z16mqa_naive_kernelPKfS0_S0_Pfiiiif_param_4,
	.param .u32 _Z16mqa_naive_kernelPKfS0_S0_Pfiiiif_param_5,
	.param .u32 _Z16mqa_naive_kernelPKfS0_S0_Pfiiiif_param_6,
	.param .u32 _Z16mqa_naive_kernelPKfS0_S0_Pfiiiif_param_7,
	.param .f32 _Z16mqa_naive_kernelPKfS0_S0_Pfiiiif_param_8
)
{
	.reg .pred 	%p<2>;
	.reg .b32 	%r<12>;
	.reg .b32 	%f<4>;
	.reg .b64 	%rd<8>;

	ld.param.u64 	%rd1, [_Z16mqa_naive_kernelPKfS0_S0_Pfiiiif_param_0];
	ld.param.u64 	%rd2, [_Z16mqa_naive_kernelPKfS0_S0_Pfiiiif_param_3];
	ld.param.u32 	%r2, [_Z16mqa_naive_kernelPKfS0_S0_Pfiiiif_param_4];
	ld.param.u32 	%r3, [_Z16mqa_naive_kernelPKfS0_S0_Pfiiiif_param_5];
	ld.param.u32 	%r4, [_Z16mqa_naive_kernelPKfS0_S0_Pfiiiif_param_6];
	ld.param.u32 	%r5, [_Z16mqa_naive_kernelPKfS0_S0_Pfiiiif_param_7];
	ld.param.f32 	%f1, [_Z16mqa_naive_kernelPKfS0_S0_Pfiiiif_param_8];
	mov.u32 	%r6, %ctaid.x;
	mov.u32 	%r7, %ntid.x;
	mov.u32 	%r8, %tid.x;
	mad.lo.s32 	%r1, %r6, %r7, %r8;
	mul.lo.s32 	%r9, %r3, %r2;
	mul.lo.s32 	%r10, %r9, %r4;
	mul.lo.s32 	%r11, %r10, %r5;
	setp.ge.s32 	%p1, %r1, %r11;
	@%p1 bra 	$L__BB0_2;
	cvta.to.global.u64 	%rd3, %rd1;
	cvta.to.global.u64 	%rd4, %rd2;
	mul.wide.s32 	%rd5, %r1, 4;
	add.s64 	%rd6, %rd3, %rd5;
	ld.global.f32 	%f2, [%rd6];
	mul.f32 	%f3, %f1, %f2;
	add.s64 	%rd7, %rd4, %rd5;
	st.global.f32 	[%rd7], %f3;
$L__BB0_2:
	ret;

}


// ===== COMPILED SASS (sm_100) =====

	.target	sm_100

	.elftype	@"ET_EXEC"


//--------------------- .note.nv.tkinfo           --------------------------
	.section	.note.nv.tkinfo,"",@"SHT_NOTE"
	.sectionflags	@"SHF_NOTE_NV_TKINFO"
	.tkinfo
        /*0018*/ 	.word	0x00000002
        /*0030*/ 	.string	""
        /*0030*/ 	.string	"ptxas"
        /*0030*/ 	.string	"Cuda compilation tools, release 13.0, V13.0.88"
        /*0030*/ 	.string	"Build cuda_13.0.r13.0/compiler.36424714_0"
        /*0030*/ 	.string	"-arch sm_100 -m 64 "



//--------------------- .note.nv.cuinfo           --------------------------
	.section	.note.nv.cuinfo,"",@"SHT_NOTE"
	.sectionflags	@"SHF_NOTE_NV_CUINFO"
        /*0018*/ 	.short	0x0002
        /*001a*/ 	.short	0x0064
        /*001c*/ 	.short	0x0082
	.zero		2


//--------------------- .nv.info                  --------------------------
	.section	.nv.info,"",@"SHT_CUDA_INFO"
	.align	4


	//----- nvinfo : EIATTR_REGCOUNT
	.align		4
        /*0000*/ 	.byte	0x04, 0x2f
        /*0002*/ 	.short	(.L_1 - .L_0)
	.align		4
.L_0:
        /*0004*/ 	.word	index@(_Z16mqa_naive_kernelPKfS0_S0_Pfiiiif)
        /*0008*/ 	.word	0x0000000a


	//----- nvinfo : EIATTR_FRAME_SIZE
	.align		4
.L_1:
        /*000c*/ 	.byte	0x04, 0x11
        /*000e*/ 	.short	(.L_3 - .L_2)
	.align		4
.L_2:
        /*0010*/ 	.word	index@(_Z16mqa_naive_kernelPKfS0_S0_Pfiiiif)
        /*0014*/ 	.word	0x00000000


	//----- nvinfo : EIATTR_MIN_STACK_SIZE
	.align		4
.L_3:
        /*0018*/ 	.byte	0x04, 0x12
        /*001a*/ 	.short	(.L_5 - .L_4)
	.align		4
.L_4:
        /*001c*/ 	.word	index@(_Z16mqa_naive_kernelPKfS0_S0_Pfiiiif)
        /*0020*/ 	.word	0x00000000
.L_5:


//--------------------- .nv.compat                --------------------------
	.section	.nv.compat,"",@"SHT_CUDA_COMPAT_INFO"
	.align	4
        /*0000*/ 	.byte	0x02, 0x09, 0x00, 0x00, 0x02, 0x02, 0x01, 0x00, 0x02, 0x05, 0x05, 0x00, 0x03, 0x07, 0x01, 0x01
        /*0010*/ 	.byte	0x02, 0x03, 0x00, 0x00, 0x02, 0x06, 0x01, 0x00, 0x04, 0x0b, 0x08, 0x00, 0x09, 0x00, 0x00, 0x00
        /*0020*/ 	.byte	0x00, 0x00, 0x00, 0x00


//--------------------- .nv.info._Z16mqa_naive_kernelPKfS0_S0_Pfiiiif --------------------------
	.section	.nv.info._Z16mqa_naive_kernelPKfS0_S0_Pfiiiif,"",@"SHT_CUDA_INFO"
	.sectionflags	@""
	.align	4


	//----- nvinfo : EIATTR_CUDA_API_VERSION
	.align		4
        /*0000*/ 	.byte	0x04, 0x37
        /*0002*/ 	.short	(.L_7 - .L_6)
.L_6:
        /*0004*/ 	.word	0x00000082


	//----- nvinfo : EIATTR_KPARAM_INFO
	.align		4
.L_7:
        /*0008*/ 	.byte	0x04, 0x17
        /*000a*/ 	.short	(.L_9 - .L_8)
.L_8:
        /*000c*/ 	.word	0x00000000
        /*0010*/ 	.short	0x0008
        /*0012*/ 	.short	0x0030
        /*0014*/ 	.byte	0x00, 0xf0, 0x11, 0x00


	//----- nvinfo : EIATTR_KPARAM_INFO
	.align		4
.L_9:
        /*0018*/ 	.byte	0x04, 0x17
        /*001a*/ 	.short	(.L_11 - .L_10)
.L_10:
        /*001c*/ 	.word	0x00000000
        /*0020*/ 	.short	0x0007
        /*0022*/ 	.short	0x002c
        /*0024*/ 	.byte	0x00, 0xf0, 0x11, 0x00


	//----- nvinfo : EIATTR_KPARAM_INFO
	.align		4
.L_11:
        /*0028*/ 	.byte	0x04, 0x17
        /*002a*/ 	.short	(.L_13 - .L_12)
.L_12:
        /*002c*/ 	.word	0x00000000
        /*0030*/ 	.short	0x0006
        /*0032*/ 	.short	0x0028
        /*0034*/ 	.byte	0x00, 0xf0, 0x11, 0x00


	//----- nvinfo : EIATTR_KPARAM_INFO
	.align		4
.L_13:
        /*0038*/ 	.byte	0x04, 0x17
        /*003a*/ 	.short	(.L_15 - .L_14)
.L_14:
        /*003c*/ 	.word	0x00000000
        /*0040*/ 	.short	0x0005
        /*0042*/ 	.short	0x0024
        /*0044*/ 	.byte	0x00, 0xf0, 0x11, 0x00


	//----- nvinfo : EIATTR_KPARAM_INFO
	.align		4
.L_15:
        /*0048*/ 	.byte	0x04, 0x17
        /*004a*/ 	.short	(.L_17 - .L_16)
.L_16:
        /*004c*/ 	.word	0x00000000
        /*0050*/ 	.short	0x0004
        /*0052*/ 	.short	0x0020
        /*0054*/ 	.byte	0x00, 0xf0, 0x11, 0x00


	//----- nvinfo : EIATTR_KPARAM_INFO
	.align		4
.L_17:
        /*0058*/ 	.byte	0x04, 0x17
        /*005a*/ 	.short	(.L_19 - .L_18)
.L_18:
        /*005c*/ 	.word	0x00000000
        /*0060*/ 	.short	0x0003
        /*0062*/ 	.short	0x0018
        /*0064*/ 	.byte	0x00, 0xf5, 0x21, 0x00


	//----- nvinfo : EIATTR_KPARAM_INFO
	.align		4
.L_19:
        /*0068*/ 	.byte	0x04, 0x17
        /*006a*/ 	.short	(.L_21 - .L_20)
.L_20:
        /*006c*/ 	.word	0x00000000
        /*0070*/ 	.short	0x0002
        /*0072*/ 	.short	0x0010
        /*0074*/ 	.byte	0x00, 0xf5, 0x21, 0x00


	//----- nvinfo : EIATTR_KPARAM_INFO
	.align		4
.L_21:
        /*0078*/ 	.byte	0x04, 0x17
        /*007a*/ 	.short	(.L_23 - .L_22)
.L_22:
        /*007c*/ 	.word	0x00000000
        /*0080*/ 	.short	0x0001
        /*0082*/ 	.short	0x0008
        /*0084*/ 	.byte	0x00, 0xf5, 0x21, 0x00


	//----- nvinfo : EIATTR_KPARAM_INFO
	.align		4
.L_23:
        /*0088*/ 	.byte	0x04, 0x17
        /*008a*/ 	.short	(.L_25 - .L_24)
.L_24:
        /*008c*/ 	.word	0x00000000
        /*0090*/ 	.short	0x0000
        /*0092*/ 	.short	0x0000
        /*0094*/ 	.byte	0x00, 0xf5, 0x21, 0x00


	//----- nvinfo : EIATTR_SPARSE_MMA_MASK
	.align		4
.L_25:
        /*0098*/ 	.byte	0x03, 0x50
        /*009a*/ 	.short	0x0000


	//----- nvinfo : EIATTR_MAXREG_COUNT
	.align		4
        /*009c*/ 	.byte	0x03, 0x1b
        /*009e*/ 	.short	0x00ff


	//----- nvinfo : EIATTR_MERCURY_ISA_VERSION
	.align		4
        /*00a0*/ 	.byte	0x03, 0x5f
        /*00a2*/ 	.short	0x0101


	//----- nvinfo : EIATTR_VRC_CTA_INIT_COUNT
	.align		4
        /*00a4*/ 	.byte	0x02, 0x4a
	.zero		1
	.zero		1


	//----- nvinfo : EIATTR_EXIT_INSTR_OFFSETS
	.align		4
        /*00a8*/ 	.byte	0x04, 0x1c
        /*00aa*/ 	.short	(.L_27 - .L_26)


	//   ....[0]....
.L_26:
        /*00ac*/ 	.word	0x000000a0


	//   ....[1]....
        /*00b0*/ 	.word	0x00000140


	//----- nvinfo : EIATTR_CBANK_PARAM_SIZE
	.align		4
.L_27:
        /*00b4*/ 	.byte	0x03, 0x19
        /*00b6*/ 	.short	0x0034


	//----- nvinfo : EIATTR_PARAM_CBANK
	.align		4
        /*00b8*/ 	.byte	0x04, 0x0a
        /*00ba*/ 	.short	(.L_29 - .L_28)
	.align		4
.L_28:
        /*00bc*/ 	.word	index@(.nv.constant0._Z16mqa_naive_kernelPKfS0_S0_Pfiiiif)
        /*00c0*/ 	.short	0x0380
        /*00c2*/ 	.short	0x0034


	//----- nvinfo : EIATTR_SW_WAR
	.align		4
.L_29:
        /*00c4*/ 	.byte	0x04, 0x36
        /*00c6*/ 	.short	(.L_31 - .L_30)
.L_30:
        /*00c8*/ 	.word	0x00000008
.L_31:


//--------------------- .nv.callgraph             --------------------------
	.section	.nv.callgraph,"",@"SHT_CUDA_CALLGRAPH"
	.align	4
	.sectionentsize	8
	.align		4
        /*0000*/ 	.word	0x00000000
	.align		4
        /*0004*/ 	.word	0xffffffff
	.align		4
        /*0008*/ 	.word	0x00000000
	.align		4
        /*000c*/ 	.word	0xfffffffe
	.align		4
        /*0010*/ 	.word	0x00000000
	.align		4
        /*0014*/ 	.word	0xfffffffd
	.align		4
        /*0018*/ 	.word	0x00000000
	.align		4
        /*001c*/ 	.word	0xfffffffc


//--------------------- .text._Z16mqa_naive_kernelPKfS0_S0_Pfiiiif --------------------------
	.section	.text._Z16mqa_naive_kernelPKfS0_S0_Pfiiiif,"ax",@progbits
	.align	128
        .global         _Z16mqa_naive_kernelPKfS0_S0_Pfiiiif
        .type           _Z16mqa_naive_kernelPKfS0_S0_Pfiiiif,@function
        .size           _Z16mqa_naive_kernelPKfS0_S0_Pfiiiif,(.L_x_1 - _Z16mqa_naive_kernelPKfS0_S0_Pfiiiif)
        .other          _Z16mqa_naive_kernelPKfS0_S0_Pfiiiif,@"STO_CUDA_ENTRY STV_DEFAULT"
_Z16mqa_naive_kernelPKfS0_S0_Pfiiiif:
.text._Z16mqa_naive_kernelPKfS0_S0_Pfiiiif:
[----:B------:R-:W-:Y:S01]  /*0000*/  LDC R1, c[0x0][0x37c] ;  /* 0x0000df00ff017b82 */ /* 0x000fe20000000800 */
[----:B------:R-:W0:Y:S01]  /*0010*/  S2R R0, SR_TID.X ;  /* 0x0000000000007919 */ /* 0x000e220000002100 */
[----:B------:R-:W1:Y:S06]  /*0020*/  LDCU.128 UR4, c[0x0][0x3a0] ;  /* 0x00007400ff0477ac */ /* 0x000e6c0008000c00 */
[----:B------:R-:W0:Y:S08]  /*0030*/  S2UR UR8, SR_CTAID.X ;  /* 0x00000000000879c3 */ /* 0x000e300000002500 */
[----:B------:R-:W0:Y:S01]  /*0040*/  LDC R7, c[0x0][0x360] ;  /* 0x0000d800ff077b82 */ /* 0x000e220000000800 */
[----:B-1----:R-:W-:-:S04]  /*0050*/  UIMAD UR4, UR5, UR4, URZ ;  /* 0x00000004050472a4 */ /* 0x002fc8000f8e02ff */
[----:B------:R-:W-:-:S04]  /*0060*/  UIMAD UR4, UR4, UR6, URZ ;  /* 0x00000006040472a4 */ /* 0x000fc8000f8e02ff */
[----:B------:R-:W-:Y:S01]  /*0070*/  UIMAD UR4, UR4, UR7, URZ ;  /* 0x00000007040472a4 */ /* 0x000fe2000f8e02ff */
[----:B0-----:R-:W-:-:S05]  /*0080*/  IMAD R7, R7, UR8, R0 ;  /* 0x0000000807077c24 */ /* 0x001fca000f8e0200 */
[----:B------:R-:W-:-:S13]  /*0090*/  ISETP.GE.AND P0, PT, R7, UR4, PT ;  /* 0x0000000407007c0c */ /* 0x000fda000bf06270 */
[----:B------:R-:W-:Y:S05]  /*00a0*/  @P0 EXIT ;  /* 0x000000000000094d */ /* 0x000fea0003800000 */
[----:B------:R-:W0:Y:S01]  /*00b0*/  LDC.64 R2, c[0x0][0x380] ;  /* 0x0000e000ff027b82 */ /* 0x000e220000000a00 */
[----:B------:R-:W1:Y:S01]  /*00c0*/  LDCU.64 UR4, c[0x0][0x358] ;  /* 0x00006b00ff0477ac */ /* 0x000e620008000a00 */
[----:B------:R-:W2:Y:S06]  /*00d0*/  LDCU UR6, c[0x0][0x3b0] ;  /* 0x00007600ff0677ac */ /* 0x000eac0008000800 */
[----:B------:R-:W3:Y:S01]  /*00e0*/  LDC.64 R4, c[0x0][0x398] ;  /* 0x0000e600ff047b82 */ /* 0x000ee20000000a00 */
[----:B0-----:R-:W-:-:S06]  /*00f0*/  IMAD.WIDE R2, R7, 0x4, R2 ;  /* 0x0000000407027825 */ /* 0x001fcc00078e0202 */
[----:B-1----:R-:W2:Y:S01]  /*0100*/  LDG.E R2, desc[UR4][R2.64] ;  /* 0x0000000402027981 */ /* 0x002ea2000c1e1900 */
[----:B---3--:R-:W-:-:S04]  /*0110*/  IMAD.WIDE R4, R7, 0x4, R4 ;  /* 0x0000000407047825 */ /* 0x008fc800078e0204 */
[----:B--2---:R-:W-:-:S05]  /*0120*/  FMUL R7, R2, UR6 ;  /* 0x0000000602077c20 */ /* 0x004fca0008400000 */
[----:B------:R-:W-:Y:S01]  /*0130*/  STG.E desc[UR4][R4.64], R7 ;  /* 0x0000000704007986 */ /* 0x000fe2000c101904 */
[----:B------:R-:W-:Y:S05]  /*0140*/  EXIT ;  /* 0x000000000000794d */ /* 0x000fea0003800000 */
.L_x_0:
[----:B------:R-:W-:-:S00]  /*0150*/  BRA `(.L_x_0) ;  /* 0xfffffffc00fc7947 */ /* 0x000fc0000383ffff */
[----:B------:R-:W-:-:S00]  /*0160*/  NOP ;  /* 0x0000000000007918 */ /* 0x000fc00000000000 */
        /* <DEDUP_REMOVED lines=9> */
.L_x_1:


//--------------------- .nv.shared.reserved.0     --------------------------
	.section	.nv.shared.reserved.0,"aw",@nobits
	.weak		__nv_reservedSMEM_offset_0_alias
	.size		__nv_reservedSMEM_offset_0_alias, 0, 64
	.other		__nv_reservedSMEM_offset_0_alias,@"STO_CUDA_RESERVED_SHARED STV_DEFAULT"
__nv_reservedSMEM_offset_0_alias:
	.zero		0
	.zero		64


//--------------------- .nv.constant0._Z16mqa_naive_kernelPKfS0_S0_Pfiiiif --------------------------
	.section	.nv.constant0._Z16mqa_naive_kernelPKfS0_S0_Pfiiiif,"a",@progbits
	.sectionflags	@""
	.align	4
.nv.constant0._Z16mqa_naive_kernelPKfS0_S0_Pfiiiif:
	.zero		948


//--------------------- SYMBOLS --------------------------

	.type		.nv.reservedSmem.offset0,@object
	.size		.nv.reservedSmem.offset0,0x4
